//
// Generated by NVIDIA NVVM Compiler
//
// Compiler Build ID: CL-36424714
// Cuda compilation tools, release 13.0, V13.0.88
// Based on NVVM 20.0.0
//

.version 9.0
.target sm_100
.address_size 64

	// .globl	_Z13badSyncKernelPi

.visible .entry _Z13badSyncKernelPi(
	.param .u64 .ptr .align 1 _Z13badSyncKernelPi_param_0
)
{
	.reg .pred 	%p<2>;
	.reg .b32 	%r<2>;
	.reg .b64 	%rd<5>;

	ld.param.u64 	%rd1, [_Z13badSyncKernelPi_param_0];
	mov.u32 	%r1, %tid.x;
	setp.gt.u32 	%p1, %r1, 15;
	@%p1 bra 	$L__BB0_2;
	bar.sync 	0;
$L__BB0_2:
	cvta.to.global.u64 	%rd2, %rd1;
	mul.wide.u32 	%rd3, %r1, 4;
	add.s64 	%rd4, %rd2, %rd3;
	st.global.u32 	[%rd4], %r1;
	ret;

}


// ===== COMPILED SASS (sm_100) =====

	.target	sm_100

	.elftype	@"ET_EXEC"


//--------------------- .note.nv.tkinfo           --------------------------
	.section	.note.nv.tkinfo,"",@"SHT_NOTE"
	.sectionflags	@"SHF_NOTE_NV_TKINFO"
	.tkinfo
        /*0018*/ 	.word	0x00000002
        /*0030*/ 	.string	""
        /*0030*/ 	.string	"ptxas"
        /*0030*/ 	.string	"Cuda compilation tools, release 13.0, V13.0.88"
        /*0030*/ 	.string	"Build cuda_13.0.r13.0/compiler.36424714_0"
        /*0030*/ 	.string	"-arch sm_100 -m 64 "



//--------------------- .note.nv.cuinfo           --------------------------
	.section	.note.nv.cuinfo,"",@"SHT_NOTE"
	.sectionflags	@"SHF_NOTE_NV_CUINFO"
        /*0018*/ 	.short	0x0002
        /*001a*/ 	.short	0x0064
        /*001c*/ 	.short	0x0082
	.zero		2


//--------------------- .nv.info                  --------------------------
	.section	.nv.info,"",@"SHT_CUDA_INFO"
	.align	4


	//----- nvinfo : EIATTR_REGCOUNT
	.align		4
        /*0000*/ 	.byte	0x04, 0x2f
        /*0002*/ 	.short	(.L_1 - .L_0)
	.align		4
.L_0:
        /*0004*/ 	.word	index@(_Z13badSyncKernelPi)
        /*0008*/ 	.word	0x00000008


	//----- nvinfo : EIATTR_FRAME_SIZE
	.align		4
.L_1:
        /*000c*/ 	.byte	0x04, 0x11
        /*000e*/ 	.short	(.L_3 - .L_2)
	.align		4
.L_2:
        /*0010*/ 	.word	index@(_Z13badSyncKernelPi)
        /*0014*/ 	.word	0x00000000


	//----- nvinfo : EIATTR_MIN_STACK_SIZE
	.align		4
.L_3:
        /*0018*/ 	.byte	0x04, 0x12
        /*001a*/ 	.short	(.L_5 - .L_4)
	.align		4
.L_4:
        /*001c*/ 	.word	index@(_Z13badSyncKernelPi)
        /*0020*/ 	.word	0x00000000
.L_5:


//--------------------- .nv.compat                --------------------------
	.section	.nv.compat,"",@"SHT_CUDA_COMPAT_INFO"
	.align	4
        /*0000*/ 	.byte	0x02, 0x09, 0x00, 0x00, 0x02, 0x02, 0x01, 0x00, 0x02, 0x05, 0x05, 0x00, 0x03, 0x07, 0x01, 0x01
        /*0010*/ 	.byte	0x02, 0x03, 0x00, 0x00, 0x02, 0x06, 0x01, 0x00, 0x04, 0x0b, 0x08, 0x00, 0x09, 0x00, 0x00, 0x00
        /*0020*/ 	.byte	0x00, 0x00, 0x00, 0x00


//--------------------- .nv.info._Z13badSyncKernelPi --------------------------
	.section	.nv.info._Z13badSyncKernelPi,"",@"SHT_CUDA_INFO"
	.sectionflags	@""
	.align	4


	//----- nvinfo : EIATTR_CUDA_API_VERSION
	.align		4
        /*0000*/ 	.byte	0x04, 0x37
        /*0002*/ 	.short	(.L_7 - .L_6)
.L_6:
        /*0004*/ 	.word	0x00000082


	//----- nvinfo : EIATTR_KPARAM_INFO
	.align		4
.L_7:
        /*0008*/ 	.byte	0x04, 0x17
        /*000a*/ 	.short	(.L_9 - .L_8)
.L_8:
        /*000c*/ 	.word	0x00000000
        /*0010*/ 	.short	0x0000
        /*0012*/ 	.short	0x0000
        /*0014*/ 	.byte	0x00, 0xf5, 0x21, 0x00


	//----- nvinfo : EIATTR_SPARSE_MMA_MASK
	.align		4
.L_9:
        /*0018*/ 	.byte	0x03, 0x50
        /*001a*/ 	.short	0x0000


	//----- nvinfo : EIATTR_MAXREG_COUNT
	.align		4
        /*001c*/ 	.byte	0x03, 0x1b
        /*001e*/ 	.short	0x00ff


	//----- nvinfo : EIATTR_NUM_BARRIERS
	.align		4
        /*0020*/ 	.byte	0x02, 0x4c
        /*0022*/ 	.byte	0x01
	.zero		1


	//----- nvinfo : EIATTR_MERCURY_ISA_VERSION
	.align		4
        /*0024*/ 	.byte	0x03, 0x5f
        /*0026*/ 	.short	0x0101


	//----- nvinfo : EIATTR_VRC_CTA_INIT_COUNT
	.align		4
        /*0028*/ 	.byte	0x02, 0x4a
	.zero		1
	.zero		1


	//----- nvinfo : EIATTR_EXIT_INSTR_OFFSETS
	.align		4
        /*002c*/ 	.byte	0x04, 0x1c
        /*002e*/ 	.short	(.L_11 - .L_10)


	//   ....[0]....
.L_10:
        /*0030*/ 	.word	0x00000080


	//----- nvinfo : EIATTR_CBANK_PARAM_SIZE
	.align		4
.L_11:
        /*0034*/ 	.byte	0x03, 0x19
        /*0036*/ 	.short	0x0008


	//----- nvinfo : EIATTR_PARAM_CBANK
	.align		4
        /*0038*/ 	.byte	0x04, 0x0a
        /*003a*/ 	.short	(.L_13 - .L_12)
	.align		4
.L_12:
        /*003c*/ 	.word	index@(.nv.constant0._Z13badSyncKernelPi)
        /*0040*/ 	.short	0x0380
        /*0042*/ 	.short	0x0008


	//----- nvinfo : EIATTR_SW_WAR
	.align		4
.L_13:
        /*0044*/ 	.byte	0x04, 0x36
        /*0046*/ 	.short	(.L_15 - .L_14)
.L_14:
        /*0048*/ 	.word	0x00000008
.L_15:


//--------------------- .nv.callgraph             --------------------------
	.section	.nv.callgraph,"",@"SHT_CUDA_CALLGRAPH"
	.align	4
	.sectionentsize	8
	.align		4
        /*0000*/ 	.word	0x00000000
	.align		4
        /*0004*/ 	.word	0xffffffff
	.align		4
        /*0008*/ 	.word	0x00000000
	.align		4
        /*000c*/ 	.word	0xfffffffe
	.align		4
        /*0010*/ 	.word	0x00000000
	.align		4
        /*0014*/ 	.word	0xfffffffd
	.align		4
        /*0018*/ 	.word	0x00000000
	.align		4
        /*001c*/ 	.word	0xfffffffc


//--------------------- .text._Z13badSyncKernelPi --------------------------
	.section	.text._Z13badSyncKernelPi,"ax",@progbits
	.align	128
        .global         _Z13badSyncKernelPi
        .type           _Z13badSyncKernelPi,@function
        .size           _Z13badSyncKernelPi,(.L_x_1 - _Z13badSyncKernelPi)
        .other          _Z13badSyncKernelPi,@"STO_CUDA_ENTRY STV_DEFAULT"
_Z13badSyncKernelPi:
.text._Z13badSyncKernelPi:
[----:B------:R-:W-:Y:S01]  /*0000*/  LDC R1, c[0x0][0x37c] ;  /* 0x0000df00ff017b82 */ /* 0x000fe20000000800 */
[----:B------:R-:W0:Y:S07]  /*0010*/  S2R R5, SR_TID.X ;  /* 0x0000000000057919 */ /* 0x000e2e0000002100 */
[----:B------:R-:W1:Y:S01]  /*0020*/  LDC.64 R2, c[0x0][0x380] ;  /* 0x0000e000ff027b82 */ /* 0x000e620000000a00 */
[----:B------:R-:W2:Y:S01]  /*0030*/  LDCU.64 UR4, c[0x0][0x358] ;  /* 0x00006b00ff0477ac */ /* 0x000ea20008000a00 */
[C---:B0-----:R-:W-:Y:S01]  /*0040*/  ISETP.GT.U32.AND P0, PT, R5.reuse, 0xf, PT ;  /* 0x0000000f0500780c */ /* 0x041fe20003f04070 */
[----:B-1----:R-:W-:-:S12]  /*0050*/  IMAD.WIDE.U32 R2, R5, 0x4, R2 ;  /* 0x0000000405027825 */ /* 0x002fd800078e0002 */
[----:B------:R-:W-:Y:S06]  /*0060*/  @!P0 BAR.SYNC.DEFER_BLOCKING 0x0 ;  /* 0x0000000000008b1d */ /* 0x000fec0000010000 */
[----:B--2---:R-:W-:Y:S01]  /*0070*/  STG.E desc[UR4][R2.64], R5 ;  /* 0x0000000502007986 */ /* 0x004fe2000c101904 */
[----:B------:R-:W-:Y:S05]  /*0080*/  EXIT ;  /* 0x000000000000794d */ /* 0x000fea0003800000 */
.L_x_0:
[----:B------:R-:W-:-:S00]  /*0090*/  BRA `(.L_x_0) ;  /* 0xfffffffc00fc7947 */ /* 0x000fc0000383ffff */
[----:B------:R-:W-:-:S00]  /*00a0*/  NOP ;  /* 0x0000000000007918 */ /* 0x000fc00000000000 */
        /* <DEDUP_REMOVED lines=13> */
.L_x_1:


//--------------------- .nv.shared.reserved.0     --------------------------
	.section	.nv.shared.reserved.0,"aw",@nobits
	.weak		__nv_reservedSMEM_offset_0_alias
	.size		__nv_reservedSMEM_offset_0_alias, 0, 64
	.other		__nv_reservedSMEM_offset_0_alias,@"STO_CUDA_RESERVED_SHARED STV_DEFAULT"
__nv_reservedSMEM_offset_0_alias:
	.zero		0
	.zero		64


//--------------------- .nv.constant0._Z13badSyncKernelPi --------------------------
	.section	.nv.constant0._Z13badSyncKernelPi,"a",@progbits
	.sectionflags	@""
	.align	4
.nv.constant0._Z13badSyncKernelPi:
	.zero		904


//--------------------- SYMBOLS --------------------------

	.type		.nv.reservedSmem.offset0,@object
	.size		.nv.reservedSmem.offset0,0x4
